	.headerflags	@"EF_CUDA_TEXMODE_UNIFIED EF_CUDA_64BIT_ADDRESS EF_CUDA_ACCELERATORS EF_CUDA_SM90 EF_CUDA_VIRTUAL_SM(EF_CUDA_SM90)"
	.elftype	@"ET_EXEC"


//--------------------- .nv.info                  --------------------------
	.section	.nv.info,"",@"SHT_CUDA_INFO"
	.align	4


	//----- nvinfo : EIATTR_REGCOUNT
	.align		4
        /*0000*/ 	.byte	0x04, 0x2f
        /*0002*/ 	.short	(.L_3 - .L_2)
	.align		4
.L_2:
        /*0004*/ 	.word	index@(triton_poi_fused__native_batch_norm_legit_no_training_mul_sigmoid_52)
        /*0008*/ 	.word	0x00000012


	//----- nvinfo : EIATTR_MIN_STACK_SIZE
	.align		4
.L_3:
        /*000c*/ 	.byte	0x04, 0x12
        /*000e*/ 	.short	(.L_5 - .L_4)
	.align		4
.L_4:
        /*0010*/ 	.word	index@(triton_poi_fused__native_batch_norm_legit_no_training_mul_sigmoid_52)
        /*0014*/ 	.word	0x00000000


	//----- nvinfo : EIATTR_FRAME_SIZE
	.align		4
.L_5:
        /*0018*/ 	.byte	0x04, 0x11
        /*001a*/ 	.short	(.L_7 - .L_6)
	.align		4
.L_6:
        /*001c*/ 	.word	index@(triton_poi_fused__native_batch_norm_legit_no_training_mul_sigmoid_52)
        /*0020*/ 	.word	0x00000000


	//----- nvinfo : EIATTR_MIN_STACK_SIZE
	.align		4
.L_7:
        /*0024*/ 	.byte	0x04, 0x12
        /*0026*/ 	.short	(.L_9 - .L_8)
	.align		4
.L_8:
        /*0028*/ 	.word	index@(triton_poi_fused__native_batch_norm_legit_no_training_mul_sigmoid_52)
        /*002c*/ 	.word	0x00000000
.L_9:


//--------------------- .nv.info.triton_poi_fused__native_batch_norm_legit_no_training_mul_sigmoid_52 --------------------------
	.section	.nv.info.triton_poi_fused__native_batch_norm_legit_no_training_mul_sigmoid_52,"",@"SHT_CUDA_INFO"
	.sectionflags	@""
	.align	4


	//----- nvinfo : EIATTR_CUDA_API_VERSION
	.align		4
        /*0000*/ 	.byte	0x04, 0x37
        /*0002*/ 	.short	(.L_11 - .L_10)
.L_10:
        /*0004*/ 	.word	0x0000007c


	//----- nvinfo : EIATTR_KPARAM_INFO
	.align		4
.L_11:
        /*0008*/ 	.byte	0x04, 0x17
        /*000a*/ 	.short	(.L_13 - .L_12)
.L_12:
        /*000c*/ 	.word	0x00000000
        /*0010*/ 	.short	0x0006
        /*0012*/ 	.short	0x0030
        /*0014*/ 	.byte	0x00, 0xf0, 0x11, 0x00


	//----- nvinfo : EIATTR_KPARAM_INFO
	.align		4
.L_13:
        /*0018*/ 	.byte	0x04, 0x17
        /*001a*/ 	.short	(.L_15 - .L_14)
.L_14:
        /*001c*/ 	.word	0x00000000
        /*0020*/ 	.short	0x0005
        /*0022*/ 	.short	0x0028
        /*0024*/ 	.byte	0x00, 0xf4, 0x21, 0x00


	//----- nvinfo : EIATTR_KPARAM_INFO
	.align		4
.L_15:
        /*0028*/ 	.byte	0x04, 0x17
        /*002a*/ 	.short	(.L_17 - .L_16)
.L_16:
        /*002c*/ 	.word	0x00000000
        /*0030*/ 	.short	0x0004
        /*0032*/ 	.short	0x0020
        /*0034*/ 	.byte	0x00, 0xf4, 0x21, 0x00


	//----- nvinfo : EIATTR_KPARAM_INFO
	.align		4
.L_17:
        /*0038*/ 	.byte	0x04, 0x17
        /*003a*/ 	.short	(.L_19 - .L_18)
.L_18:
        /*003c*/ 	.word	0x00000000
        /*0040*/ 	.short	0x0003
        /*0042*/ 	.short	0x0018
        /*0044*/ 	.byte	0x00, 0xf4, 0x21, 0x00


	//----- nvinfo : EIATTR_KPARAM_INFO
	.align		4
.L_19:
        /*0048*/ 	.byte	0x04, 0x17
        /*004a*/ 	.short	(.L_21 - .L_20)
.L_20:
        /*004c*/ 	.word	0x00000000
        /*0050*/ 	.short	0x0002
        /*0052*/ 	.short	0x0010
        /*0054*/ 	.byte	0x00, 0xf4, 0x21, 0x00


	//----- nvinfo : EIATTR_KPARAM_INFO
	.align		4
.L_21:
        /*0058*/ 	.byte	0x04, 0x17
        /*005a*/ 	.short	(.L_23 - .L_22)
.L_22:
        /*005c*/ 	.word	0x00000000
        /*0060*/ 	.short	0x0001
        /*0062*/ 	.short	0x0008
        /*0064*/ 	.byte	0x00, 0xf4, 0x21, 0x00


	//----- nvinfo : EIATTR_KPARAM_INFO
	.align		4
.L_23:
        /*0068*/ 	.byte	0x04, 0x17
        /*006a*/ 	.short	(.L_25 - .L_24)
.L_24:
        /*006c*/ 	.word	0x00000000
        /*0070*/ 	.short	0x0000
        /*0072*/ 	.short	0x0000
        /*0074*/ 	.byte	0x00, 0xf4, 0x21, 0x00


	//----- nvinfo : EIATTR_SPARSE_MMA_MASK
	.align		4
.L_25:
        /*0078*/ 	.byte	0x03, 0x50
        /*007a*/ 	.short	0x0000


	//----- nvinfo : EIATTR_MAXREG_COUNT
	.align		4
        /*007c*/ 	.byte	0x03, 0x1b
        /*007e*/ 	.short	0x00ff


	//----- nvinfo : EIATTR_EXIT_INSTR_OFFSETS
	.align		4
        /*0080*/ 	.byte	0x04, 0x1c
        /*0082*/ 	.short	(.L_27 - .L_26)


	//   ....[0]....
.L_26:
        /*0084*/ 	.word	0x00000530


	//----- nvinfo : EIATTR_REQNTID
	.align		4
.L_27:
        /*0088*/ 	.byte	0x04, 0x10
        /*008a*/ 	.short	(.L_29 - .L_28)
.L_28:
        /*008c*/ 	.word	0x00000080
        /*0090*/ 	.word	0x00000001
        /*0094*/ 	.word	0x00000001


	//----- nvinfo : EIATTR_CBANK_PARAM_SIZE
	.align		4
.L_29:
        /*0098*/ 	.byte	0x03, 0x19
        /*009a*/ 	.short	0x0034


	//----- nvinfo : EIATTR_PARAM_CBANK
	.align		4
        /*009c*/ 	.byte	0x04, 0x0a
        /*009e*/ 	.short	(.L_31 - .L_30)
	.align		4
.L_30:
        /*00a0*/ 	.word	index@(.nv.constant0.triton_poi_fused__native_batch_norm_legit_no_training_mul_sigmoid_52)
        /*00a4*/ 	.short	0x0210
        /*00a6*/ 	.short	0x0034


	//----- nvinfo : EIATTR_SW_WAR
	.align		4
.L_31:
        /*00a8*/ 	.byte	0x04, 0x36
        /*00aa*/ 	.short	(.L_33 - .L_32)
.L_32:
        /*00ac*/ 	.word	0x00000008
.L_33:


//--------------------- .nv.callgraph             --------------------------
	.section	.nv.callgraph,"",@"SHT_CUDA_CALLGRAPH"
	.align	4
	.sectionentsize	8
	.align		4
        /*0000*/ 	.word	0x00000000
	.align		4
        /*0004*/ 	.word	0xffffffff
	.align		4
        /*0008*/ 	.word	0x00000000
	.align		4
        /*000c*/ 	.word	0xfffffffe
	.align		4
        /*0010*/ 	.word	0x00000000
	.align		4
        /*0014*/ 	.word	0xfffffffd
	.align		4
        /*0018*/ 	.word	0x00000000
	.align		4
        /*001c*/ 	.word	0xfffffffc


//--------------------- .nv.constant4             --------------------------
	.section	.nv.constant4,"a",@progbits
	.align	8
	.align		8
.nv.constant4:
        /*0000*/ 	.dword	_$_str
	.align		8
        /*0008*/ 	.dword	_$_str_$_2


//--------------------- .text.triton_poi_fused__native_batch_norm_legit_no_training_mul_sigmoid_52 --------------------------
	.section	.text.triton_poi_fused__native_batch_norm_legit_no_training_mul_sigmoid_52,"ax",@progbits
	.align	128
        .global         triton_poi_fused__native_batch_norm_legit_no_training_mul_sigmoid_52
        .type           triton_poi_fused__native_batch_norm_legit_no_training_mul_sigmoid_52,@function
        .size           triton_poi_fused__native_batch_norm_legit_no_training_mul_sigmoid_52,(.L_x_1 - triton_poi_fused__native_batch_norm_legit_no_training_mul_sigmoid_52)
        .other          triton_poi_fused__native_batch_norm_legit_no_training_mul_sigmoid_52,@"STO_CUDA_ENTRY STV_DEFAULT"
triton_poi_fused__native_batch_norm_legit_no_training_mul_sigmoid_52:
.text.triton_poi_fused__native_batch_norm_legit_no_training_mul_sigmoid_52:
[----:B------:R-:W-:Y:S01]  /*0000*/  LDC R1, c[0x0][0x28] ;  /* 0x00000a00ff017b82 */ /* 0x000fe20000000800 */
[----:B------:R-:W1:Y:S01]  /*0010*/  S2R R0, SR_TID.X ;  /* 0x0000000000007919 */ /* 0x000e620000002100 */
[----:B------:R-:W-:-:S06]  /*0020*/  HFMA2.MMA R2, -RZ, RZ, 0, 0 ;  /* 0x00000000ff027435 */ /* 0x000fcc00000001ff */
[----:B------:R-:W2:Y:S01]  /*0030*/  LDC.64 R4, c[0x0][0x228] ;  /* 0x00008a00ff047b82 */ /* 0x000ea20000000a00 */
[----:B------:R-:W-:Y:S01]  /*0040*/  ULDC.64 UR4, c[0x0][0x208] ;  /* 0x0000820000047ab9 */ /* 0x000fe20000000a00 */
[----:B------:R-:W3:Y:S06]  /*0050*/  S2R R3, SR_CTAID.X ;  /* 0x0000000000037919 */ /* 0x000eec0000002500 */
[----:B------:R-:W4:Y:S08]  /*0060*/  LDC.64 R8, c[0x0][0x220] ;  /* 0x00008800ff087b82 */ /* 0x000f300000000a00 */
[----:B------:R-:W5:Y:S08]  /*0070*/  LDC.64 R10, c[0x0][0x230] ;  /* 0x00008c00ff0a7b82 */ /* 0x000f700000000a00 */
[----:B------:R-:W5:Y:S01]  /*0080*/  LDC.64 R12, c[0x0][0x238] ;  /* 0x00008e00ff0c7b82 */ /* 0x000f620000000a00 */
[----:B-1----:R-:W-:-:S04]  /*0090*/  SHF.L.U32 R0, R0, 0x1, RZ ;  /* 0x0000000100007819 */ /* 0x002fc800000006ff */
[----:B------:R-:W-:-:S04]  /*00a0*/  LOP3.LUT R0, R0, 0xfe, RZ, 0xc0, !PT ;  /* 0x000000fe00007812 */ /* 0x000fc800078ec0ff */
[----:B---3--:R-:W-:-:S05]  /*00b0*/  LEA R3, R3, R0, 0x8 ;  /* 0x0000000003037211 */ /* 0x008fca00078e40ff */
[----:B------:R-:W-:-:S05]  /*00c0*/  IMAD.HI R0, R3, -0x77777777, R2 ;  /* 0x8888888903007827 */ /* 0x000fca00078e0202 */
[----:B------:R-:W-:-:S04]  /*00d0*/  SHF.R.U32.HI R7, RZ, 0x1f, R0 ;  /* 0x0000001fff077819 */ /* 0x000fc80000011600 */
[----:B------:R-:W-:-:S05]  /*00e0*/  LEA.HI.SX32 R7, R0, R7, 0x15 ;  /* 0x0000000700077211 */ /* 0x000fca00078faaff */
[----:B------:R-:W-:Y:S02]  /*00f0*/  IMAD R15, R7, -0xf00, R3 ;  /* 0xfffff100070f7824 */ /* 0x000fe400078e0203 */
[----:B------:R-:W1:Y:S02]  /*0100*/  LDC.64 R6, c[0x0][0x218] ;  /* 0x00008600ff067b82 */ /* 0x000e640000000a00 */
[----:B--2---:R-:W-:-:S06]  /*0110*/  IMAD.WIDE R4, R15, 0x4, R4 ;  /* 0x000000040f047825 */ /* 0x004fcc00078e0204 */
[----:B------:R-:W2:Y:S01]  /*0120*/  LDG.E.EL.64 R4, desc[UR4][R4.64] ;  /* 0x0000000404047981 */ /* 0x000ea2000c2e1b00 */
[----:B----4-:R-:W-:-:S04]  /*0130*/  IMAD.WIDE R8, R15, 0x4, R8 ;  /* 0x000000040f087825 */ /* 0x010fc800078e0208 */
[C---:B-----5:R-:W-:Y:S02]  /*0140*/  IMAD.WIDE R10, R15.reuse, 0x4, R10 ;  /* 0x000000040f0a7825 */ /* 0x060fe400078e020a */
[----:B------:R-:W3:Y:S02]  /*0150*/  LDG.E.EL.64 R8, desc[UR4][R8.64] ;  /* 0x0000000408087981 */ /* 0x000ee4000c2e1b00 */
[----:B0-----:R-:W-:Y:S02]  /*0160*/  IMAD.WIDE R12, R15, 0x4, R12 ;  /* 0x000000040f0c7825 */ /* 0x001fe400078e020c */
[----:B------:R-:W4:Y:S04]  /*0170*/  LDG.E.EL.64 R10, desc[UR4][R10.64] ;  /* 0x000000040a0a7981 */ /* 0x000f28000c2e1b00 */
[----:B------:R-:W4:Y:S01]  /*0180*/  LDG.E.EL.64 R12, desc[UR4][R12.64] ;  /* 0x000000040c0c7981 */ /* 0x000f22000c2e1b00 */
[----:B-1----:R-:W-:-:S06]  /*0190*/  IMAD.WIDE R6, R3, 0x4, R6 ;  /* 0x0000000403067825 */ /* 0x002fcc00078e0206 */
[----:B------:R-:W3:Y:S01]  /*01a0*/  LDG.E.64 R6, desc[UR4][R6.64] ;  /* 0x0000000406067981 */ /* 0x000ee2000c1e1b00 */
[----:B------:R-:W-:Y:S01]  /*01b0*/  MOV R0, 0x3e800000 ;  /* 0x3e80000000007802 */ /* 0x000fe20000000f00 */
[----:B--2---:R-:W-:Y:S01]  /*01c0*/  FADD R4, R4, 9.9999997473787516356e-06 ;  /* 0x3727c5ac04047421 */ /* 0x004fe20000000000 */
[----:B------:R-:W-:-:S03]  /*01d0*/  FADD R5, R5, 9.9999997473787516356e-06 ;  /* 0x3727c5ac05057421 */ /* 0x000fc60000000000 */
[----:B------:R-:W0:Y:S08]  /*01e0*/  MUFU.SQRT R2, R4 ;  /* 0x0000000400027308 */ /* 0x000e300000002000 */
[----:B------:R-:W1:Y:S01]  /*01f0*/  MUFU.SQRT R14, R5 ;  /* 0x00000005000e7308 */ /* 0x000e620000002000 */
[C---:B0-----:R-:W-:Y:S02]  /*0200*/  FSETP.GT.AND P0, PT, R2.reuse, 8.50705917302346158658e+37, PT ;  /* 0x7e8000000200780b */ /* 0x041fe40003f04000 */
[----:B------:R-:W-:-:S02]  /*0210*/  FSETP.GEU.AND P2, PT, R2, 1.175494350822287508e-38, PT ;  /* 0x008000000200780b */ /* 0x000fc40003f4e000 */
[C---:B-1----:R-:W-:Y:S02]  /*0220*/  FSETP.GT.AND P1, PT, R14.reuse, 8.50705917302346158658e+37, PT ;  /* 0x7e8000000e00780b */ /* 0x042fe40003f24000 */
[----:B------:R-:W-:-:S07]  /*0230*/  FSETP.GEU.AND P3, PT, R14, 1.175494350822287508e-38, PT ;  /* 0x008000000e00780b */ /* 0x000fce0003f6e000 */
[----:B------:R-:W-:-:S04]  /*0240*/  @P0 FMUL R2, R2, 0.25 ;  /* 0x3e80000002020820 */ /* 0x000fc80000400000 */
[----:B------:R-:W-:Y:S01]  /*0250*/  @!P2 FMUL R2, R2, 16777216 ;  /* 0x4b8000000202a820 */ /* 0x000fe20000400000 */
[----:B------:R-:W-:-:S04]  /*0260*/  @P1 FMUL R14, R14, 0.25 ;  /* 0x3e8000000e0e1820 */ /* 0x000fc80000400000 */
[----:B------:R-:W-:Y:S01]  /*0270*/  @!P3 FMUL R14, R14, 16777216 ;  /* 0x4b8000000e0eb820 */ /* 0x000fe20000400000 */
[----:B------:R-:W0:Y:S01]  /*0280*/  MUFU.RCP R2, R2 ;  /* 0x0000000200027308 */ /* 0x000e220000001000 */
[----:B------:R-:W-:-:S07]  /*0290*/  FSEL R5, R0, 1, P0 ;  /* 0x3f80000000057808 */ /* 0x000fce0000000000 */
[----:B------:R-:W1:Y:S01]  /*02a0*/  MUFU.RCP R14, R14 ;  /* 0x0000000e000e7308 */ /* 0x000e620000001000 */
[----:B------:R-:W-:Y:S01]  /*02b0*/  FSEL R15, R0, 1, P1 ;  /* 0x3f800000000f7808 */ /* 0x000fe20000800000 */
[----:B------:R-:W-:-:S04]  /*02c0*/  @!P2 FMUL R5, R5, 16777216 ;  /* 0x4b8000000505a820 */ /* 0x000fc80000400000 */
[----:B------:R-:W-:Y:S01]  /*02d0*/  @!P3 FMUL R15, R15, 16777216 ;  /* 0x4b8000000f0fb820 */ /* 0x000fe20000400000 */
[----:B0-----:R-:W-:Y:S01]  /*02e0*/  FMUL R5, R2, R5 ;  /* 0x0000000502057220 */ /* 0x001fe20000400000 */
[----:B---3--:R-:W-:Y:S01]  /*02f0*/  FADD R6, R6, -R8 ;  /* 0x8000000806067221 */ /* 0x008fe20000000000 */
[----:B------:R-:W-:Y:S01]  /*0300*/  FADD R7, R7, -R9 ;  /* 0x8000000907077221 */ /* 0x000fe20000000000 */
[----:B-1----:R-:W-:Y:S02]  /*0310*/  FMUL R2, R14, R15 ;  /* 0x0000000f0e027220 */ /* 0x002fe40000400000 */
[----:B------:R-:W-:Y:S02]  /*0320*/  FMUL R5, R6, R5 ;  /* 0x0000000506057220 */ /* 0x000fe40000400000 */
[----:B------:R-:W-:Y:S02]  /*0330*/  FMUL R2, R7, R2 ;  /* 0x0000000207027220 */ /* 0x000fe40000400000 */
[----:B----4-:R-:W-:-:S02]  /*0340*/  FFMA R10, R10, R5, R12 ;  /* 0x000000050a0a7223 */ /* 0x010fc4000000000c */
[----:B------:R-:W-:Y:S02]  /*0350*/  FFMA R11, R11, R2, R13 ;  /* 0x000000020b0b7223 */ /* 0x000fe4000000000d */
[----:B------:R-:W-:Y:S02]  /*0360*/  FADD R4, RZ, -R10 ;  /* 0x8000000aff047221 */ /* 0x000fe40000000000 */
[----:B------:R-:W-:Y:S02]  /*0370*/  FADD R2, RZ, -R11 ;  /* 0x8000000bff027221 */ /* 0x000fe40000000000 */
[----:B------:R-:W-:Y:S02]  /*0380*/  FMUL R4, R4, 1.4426950216293334961 ;  /* 0x3fb8aa3b04047820 */ /* 0x000fe40000400000 */
[----:B------:R-:W-:-:S03]  /*0390*/  FMUL R6, R2, 1.4426950216293334961 ;  /* 0x3fb8aa3b02067820 */ /* 0x000fc60000400000 */
[----:B------:R-:W-:Y:S02]  /*03a0*/  FSETP.GEU.AND P0, PT, R4, -126, PT ;  /* 0xc2fc00000400780b */ /* 0x000fe40003f0e000 */
[----:B------:R-:W-:-:S11]  /*03b0*/  FSETP.GEU.AND P1, PT, R6, -126, PT ;  /* 0xc2fc00000600780b */ /* 0x000fd60003f2e000 */
[----:B------:R-:W-:Y:S02]  /*03c0*/  @!P0 FMUL R4, R4, 0.5 ;  /* 0x3f00000004048820 */ /* 0x000fe40000400000 */
[----:B------:R-:W-:Y:S02]  /*03d0*/  @!P1 FMUL R6, R6, 0.5 ;  /* 0x3f00000006069820 */ /* 0x000fe40000400000 */
[----:B------:R-:W0:Y:S08]  /*03e0*/  MUFU.EX2 R2, R4 ;  /* 0x0000000400027308 */ /* 0x000e300000000800 */
[----:B------:R-:W1:Y:S01]  /*03f0*/  MUFU.EX2 R5, R6 ;  /* 0x0000000600057308 */ /* 0x000e620000000800 */
[----:B0-----:R-:W-:-:S04]  /*0400*/  @!P0 FMUL R2, R2, R2 ;  /* 0x0000000202028220 */ /* 0x001fc80000400000 */
[----:B------:R-:W-:Y:S01]  /*0410*/  FADD R7, R2, 1 ;  /* 0x3f80000002077421 */ /* 0x000fe20000000000 */
[----:B-1----:R-:W-:-:S04]  /*0420*/  @!P1 FMUL R5, R5, R5 ;  /* 0x0000000505059220 */ /* 0x002fc80000400000 */
[----:B------:R-:W-:Y:S01]  /*0430*/  FADD R8, R5, 1 ;  /* 0x3f80000005087421 */ /* 0x000fe20000000000 */
[----:B------:R-:W-:Y:S01]  /*0440*/  FSETP.GT.AND P0, PT, R7, 8.50705917302346158658e+37, PT ;  /* 0x7e8000000700780b */ /* 0x000fe20003f04000 */
[----:B------:R-:W0:Y:S03]  /*0450*/  LDC.64 R4, c[0x0][0x210] ;  /* 0x00008400ff047b82 */ /* 0x000e260000000a00 */
[----:B------:R-:W-:-:S09]  /*0460*/  FSETP.GT.AND P1, PT, R8, 8.50705917302346158658e+37, PT ;  /* 0x7e8000000800780b */ /* 0x000fd20003f24000 */
[----:B------:R-:W-:-:S04]  /*0470*/  @P0 FMUL R7, R7, 0.25 ;  /* 0x3e80000007070820 */ /* 0x000fc80000400000 */
[----:B------:R-:W-:Y:S02]  /*0480*/  @P1 FMUL R8, R8, 0.25 ;  /* 0x3e80000008081820 */ /* 0x000fe40000400000 */
[----:B------:R-:W1:Y:S08]  /*0490*/  MUFU.RCP R7, R7 ;  /* 0x0000000700077308 */ /* 0x000e700000001000 */
[----:B------:R-:W2:Y:S01]  /*04a0*/  MUFU.RCP R8, R8 ;  /* 0x0000000800087308 */ /* 0x000ea20000001000 */
[----:B------:R-:W-:-:S02]  /*04b0*/  FSEL R2, R0, 1, P0 ;  /* 0x3f80000000027808 */ /* 0x000fc40000000000 */
[----:B------:R-:W-:-:S03]  /*04c0*/  FSEL R13, R0, 1, P1 ;  /* 0x3f800000000d7808 */ /* 0x000fc60000800000 */
[----:B-1----:R-:W-:Y:S01]  /*04d0*/  FMUL R9, R7, R2 ;  /* 0x0000000207097220 */ /* 0x002fe20000400000 */
[----:B0-----:R-:W-:-:S04]  /*04e0*/  IMAD.WIDE R2, R3, 0x4, R4 ;  /* 0x0000000403027825 */ /* 0x001fc800078e0204 */
[----:B------:R-:W-:Y:S01]  /*04f0*/  FMUL R10, R10, R9 ;  /* 0x000000090a0a7220 */ /* 0x000fe20000400000 */
[----:B--2---:R-:W-:-:S04]  /*0500*/  FMUL R0, R8, R13 ;  /* 0x0000000d08007220 */ /* 0x004fc80000400000 */
[----:B------:R-:W-:-:S05]  /*0510*/  FMUL R11, R11, R0 ;  /* 0x000000000b0b7220 */ /* 0x000fca0000400000 */
[----:B------:R-:W-:Y:S01]  /*0520*/  STG.E.64 desc[UR4][R2.64], R10 ;  /* 0x0000000a02007986 */ /* 0x000fe2000c101b04 */
[----:B------:R-:W-:Y:S05]  /*0530*/  EXIT ;  /* 0x000000000000794d */ /* 0x000fea0003800000 */
.L_x_0:
[----:B------:R-:W-:-:S00]  /*0540*/  BRA `(.L_x_0) ;  /* 0xfffffffc00fc7947 */ /* 0x000fc0000383ffff */
[----:B------:R-:W-:-:S00]  /*0550*/  NOP ;  /* 0x0000000000007918 */ /* 0x000fc00000000000 */
        /* <DEDUP_REMOVED lines=10> */
.L_x_1:


//--------------------- .nv.global.init           --------------------------
	.section	.nv.global.init,"aw",@progbits
.nv.global.init:
	.type		_$_str,@object
	.size		_$_str,(_$_str_$_2 - _$_str)
_$_str:
        /*0000*/ 	.byte	0x5f, 0x5f, 0x43, 0x55, 0x44, 0x41, 0x5f, 0x46, 0x54, 0x5a, 0x00
	.type		_$_str_$_2,@object
	.size		_$_str_$_2,(.L_1 - _$_str_$_2)
_$_str_$_2:
        /*000b*/ 	.byte	0x5f, 0x5f, 0x43, 0x55, 0x44, 0x41, 0x5f, 0x50, 0x52, 0x45, 0x43, 0x5f, 0x53, 0x51, 0x52, 0x54
        /*001b*/ 	.byte	0x00
.L_1:


//--------------------- .nv.constant0.triton_poi_fused__native_batch_norm_legit_no_training_mul_sigmoid_52 --------------------------
	.section	.nv.constant0.triton_poi_fused__native_batch_norm_legit_no_training_mul_sigmoid_52,"a",@progbits
	.sectionflags	@""
	.align	4
.nv.constant0.triton_poi_fused__native_batch_norm_legit_no_training_mul_sigmoid_52:
	.zero		580
